	.headerflags	@"EF_CUDA_TEXMODE_UNIFIED EF_CUDA_64BIT_ADDRESS EF_CUDA_ACCELERATORS EF_CUDA_SM90 EF_CUDA_VIRTUAL_SM(EF_CUDA_SM90)"
	.elftype	@"ET_EXEC"


//--------------------- .nv.info                  --------------------------
	.section	.nv.info,"",@"SHT_CUDA_INFO"
	.align	4


	//----- nvinfo : EIATTR_REGCOUNT
	.align		4
        /*0000*/ 	.byte	0x04, 0x2f
        /*0002*/ 	.short	(.L_1 - .L_0)
	.align		4
.L_0:
        /*0004*/ 	.word	index@(triton_poi_fused_leaky_relu_mean_24)
        /*0008*/ 	.word	0x00000018


	//----- nvinfo : EIATTR_MIN_STACK_SIZE
	.align		4
.L_1:
        /*000c*/ 	.byte	0x04, 0x12
        /*000e*/ 	.short	(.L_3 - .L_2)
	.align		4
.L_2:
        /*0010*/ 	.word	index@(triton_poi_fused_leaky_relu_mean_24)
        /*0014*/ 	.word	0x00000000


	//----- nvinfo : EIATTR_FRAME_SIZE
	.align		4
.L_3:
        /*0018*/ 	.byte	0x04, 0x11
        /*001a*/ 	.short	(.L_5 - .L_4)
	.align		4
.L_4:
        /*001c*/ 	.word	index@(triton_poi_fused_leaky_relu_mean_24)
        /*0020*/ 	.word	0x00000000


	//----- nvinfo : EIATTR_MIN_STACK_SIZE
	.align		4
.L_5:
        /*0024*/ 	.byte	0x04, 0x12
        /*0026*/ 	.short	(.L_7 - .L_6)
	.align		4
.L_6:
        /*0028*/ 	.word	index@(triton_poi_fused_leaky_relu_mean_24)
        /*002c*/ 	.word	0x00000000
.L_7:


//--------------------- .nv.info.triton_poi_fused_leaky_relu_mean_24 --------------------------
	.section	.nv.info.triton_poi_fused_leaky_relu_mean_24,"",@"SHT_CUDA_INFO"
	.sectionflags	@""
	.align	4


	//----- nvinfo : EIATTR_CUDA_API_VERSION
	.align		4
        /*0000*/ 	.byte	0x04, 0x37
        /*0002*/ 	.short	(.L_9 - .L_8)
.L_8:
        /*0004*/ 	.word	0x0000007c


	//----- nvinfo : EIATTR_KPARAM_INFO
	.align		4
.L_9:
        /*0008*/ 	.byte	0x04, 0x17
        /*000a*/ 	.short	(.L_11 - .L_10)
.L_10:
        /*000c*/ 	.word	0x00000000
        /*0010*/ 	.short	0x0003
        /*0012*/ 	.short	0x0018
        /*0014*/ 	.byte	0x00, 0xf0, 0x11, 0x00


	//----- nvinfo : EIATTR_KPARAM_INFO
	.align		4
.L_11:
        /*0018*/ 	.byte	0x04, 0x17
        /*001a*/ 	.short	(.L_13 - .L_12)
.L_12:
        /*001c*/ 	.word	0x00000000
        /*0020*/ 	.short	0x0002
        /*0022*/ 	.short	0x0010
        /*0024*/ 	.byte	0x00, 0xf4, 0x21, 0x00


	//----- nvinfo : EIATTR_KPARAM_INFO
	.align		4
.L_13:
        /*0028*/ 	.byte	0x04, 0x17
        /*002a*/ 	.short	(.L_15 - .L_14)
.L_14:
        /*002c*/ 	.word	0x00000000
        /*0030*/ 	.short	0x0001
        /*0032*/ 	.short	0x0008
        /*0034*/ 	.byte	0x00, 0xf4, 0x21, 0x00


	//----- nvinfo : EIATTR_KPARAM_INFO
	.align		4
.L_15:
        /*0038*/ 	.byte	0x04, 0x17
        /*003a*/ 	.short	(.L_17 - .L_16)
.L_16:
        /*003c*/ 	.word	0x00000000
        /*0040*/ 	.short	0x0000
        /*0042*/ 	.short	0x0000
        /*0044*/ 	.byte	0x00, 0xf4, 0x21, 0x00


	//----- nvinfo : EIATTR_SPARSE_MMA_MASK
	.align		4
.L_17:
        /*0048*/ 	.byte	0x03, 0x50
        /*004a*/ 	.short	0x0000


	//----- nvinfo : EIATTR_MAXREG_COUNT
	.align		4
        /*004c*/ 	.byte	0x03, 0x1b
        /*004e*/ 	.short	0x00ff


	//----- nvinfo : EIATTR_EXIT_INSTR_OFFSETS
	.align		4
        /*0050*/ 	.byte	0x04, 0x1c
        /*0052*/ 	.short	(.L_19 - .L_18)


	//   ....[0]....
.L_18:
        /*0054*/ 	.word	0x000004b0


	//----- nvinfo : EIATTR_REQNTID
	.align		4
.L_19:
        /*0058*/ 	.byte	0x04, 0x10
        /*005a*/ 	.short	(.L_21 - .L_20)
.L_20:
        /*005c*/ 	.word	0x00000080
        /*0060*/ 	.word	0x00000001
        /*0064*/ 	.word	0x00000001


	//----- nvinfo : EIATTR_CBANK_PARAM_SIZE
	.align		4
.L_21:
        /*0068*/ 	.byte	0x03, 0x19
        /*006a*/ 	.short	0x001c


	//----- nvinfo : EIATTR_PARAM_CBANK
	.align		4
        /*006c*/ 	.byte	0x04, 0x0a
        /*006e*/ 	.short	(.L_23 - .L_22)
	.align		4
.L_22:
        /*0070*/ 	.word	index@(.nv.constant0.triton_poi_fused_leaky_relu_mean_24)
        /*0074*/ 	.short	0x0210
        /*0076*/ 	.short	0x001c


	//----- nvinfo : EIATTR_SW_WAR
	.align		4
.L_23:
        /*0078*/ 	.byte	0x04, 0x36
        /*007a*/ 	.short	(.L_25 - .L_24)
.L_24:
        /*007c*/ 	.word	0x00000008
.L_25:


//--------------------- .nv.callgraph             --------------------------
	.section	.nv.callgraph,"",@"SHT_CUDA_CALLGRAPH"
	.align	4
	.sectionentsize	8
	.align		4
        /*0000*/ 	.word	0x00000000
	.align		4
        /*0004*/ 	.word	0xffffffff
	.align		4
        /*0008*/ 	.word	0x00000000
	.align		4
        /*000c*/ 	.word	0xfffffffe
	.align		4
        /*0010*/ 	.word	0x00000000
	.align		4
        /*0014*/ 	.word	0xfffffffd
	.align		4
        /*0018*/ 	.word	0x00000000
	.align		4
        /*001c*/ 	.word	0xfffffffc


//--------------------- .text.triton_poi_fused_leaky_relu_mean_24 --------------------------
	.section	.text.triton_poi_fused_leaky_relu_mean_24,"ax",@progbits
	.align	128
        .global         triton_poi_fused_leaky_relu_mean_24
        .type           triton_poi_fused_leaky_relu_mean_24,@function
        .size           triton_poi_fused_leaky_relu_mean_24,(.L_x_1 - triton_poi_fused_leaky_relu_mean_24)
        .other          triton_poi_fused_leaky_relu_mean_24,@"STO_CUDA_ENTRY STV_DEFAULT"
triton_poi_fused_leaky_relu_mean_24:
.text.triton_poi_fused_leaky_relu_mean_24:
[----:B------:R-:W-:Y:S01]  /*0000*/  LDC R1, c[0x0][0x28] ;  /* 0x00000a00ff017b82 */ /* 0x000fe20000000800 */
[----:B------:R-:W1:Y:S01]  /*0010*/  S2R R0, SR_TID.X ;  /* 0x0000000000007919 */ /* 0x000e620000002100 */
[----:B------:R-:W-:Y:S01]  /*0020*/  ULDC.64 UR6, c[0x0][0x210] ;  /* 0x0000840000067ab9 */ /* 0x000fe20000000a00 */
[----:B------:R-:W-:Y:S01]  /*0030*/  ULDC.64 UR4, c[0x0][0x208] ;  /* 0x0000820000047ab9 */ /* 0x000fe20000000a00 */
[----:B------:R-:W2:Y:S01]  /*0040*/  S2R R3, SR_CTAID.X ;  /* 0x0000000000037919 */ /* 0x000ea20000002500 */
[----:B-1----:R-:W-:-:S05]  /*0050*/  IMAD.SHL.U32 R0, R0, 0x2, RZ ;  /* 0x0000000200007824 */ /* 0x002fca00078e00ff */
[----:B------:R-:W-:-:S05]  /*0060*/  LOP3.LUT R0, R0, 0xfe, RZ, 0xc0, !PT ;  /* 0x000000fe00007812 */ /* 0x000fca00078ec0ff */
[----:B--2---:R-:W-:-:S05]  /*0070*/  IMAD R0, R3, 0x100, R0 ;  /* 0x0000010003007824 */ /* 0x004fca00078e0200 */
[----:B------:R-:W-:-:S04]  /*0080*/  SHF.R.S32.HI R3, RZ, 0x1f, R0 ;  /* 0x0000001fff037819 */ /* 0x000fc80000011400 */
[----:B------:R-:W-:-:S05]  /*0090*/  LEA.HI R3, R3, R0, RZ, 0xa ;  /* 0x0000000003037211 */ /* 0x000fca00078f50ff */
[C---:B------:R-:W-:Y:S01]  /*00a0*/  IMAD.SHL.U32 R2, R3.reuse, 0x4, RZ ;  /* 0x0000000403027824 */ /* 0x040fe200078e00ff */
[----:B------:R-:W-:-:S04]  /*00b0*/  LOP3.LUT R3, R3, 0xfffffc00, RZ, 0xc0, !PT ;  /* 0xfffffc0003037812 */ /* 0x000fc800078ec0ff */
[----:B------:R-:W-:-:S04]  /*00c0*/  LOP3.LUT R2, R2, 0xfffff000, RZ, 0xc0, !PT ;  /* 0xfffff00002027812 */ /* 0x000fc800078ec0ff */
[----:B------:R-:W-:Y:S02]  /*00d0*/  IADD3 R7, R2, R0, -R3 ;  /* 0x0000000002077210 */ /* 0x000fe40007ffe803 */
[----:B------:R-:W1:Y:S02]  /*00e0*/  LDC.64 R2, c[0x0][0x218] ;  /* 0x00008600ff027b82 */ /* 0x000e640000000a00 */
[----:B------:R-:W-:Y:S01]  /*00f0*/  IADD3 R12, P0, R7, UR6, RZ ;  /* 0x00000006070c7c10 */ /* 0x000fe2000ff1e0ff */
[C---:B------:R-:W-:Y:S02]  /*0100*/  VIADD R9, R7.reuse, 0x400 ;  /* 0x0000040007097836 */ /* 0x040fe40000000000 */
[C---:B------:R-:W-:Y:S01]  /*0110*/  VIADD R21, R7.reuse, 0x800 ;  /* 0x0000080007157836 */ /* 0x040fe20000000000 */
[C---:B------:R-:W-:Y:S01]  /*0120*/  LEA.HI.X.SX32 R13, R7.reuse, UR7, 0x1, P0 ;  /* 0x00000007070d7c11 */ /* 0x040fe200080f0eff */
[----:B------:R-:W-:Y:S01]  /*0130*/  VIADD R11, R7, 0xc00 ;  /* 0x00000c00070b7836 */ /* 0x000fe20000000000 */
[----:B------:R-:W-:-:S02]  /*0140*/  IADD3 R16, P0, R9, UR6, RZ ;  /* 0x0000000609107c10 */ /* 0x000fc4000ff1e0ff */
[----:B------:R-:W-:Y:S01]  /*0150*/  IADD3 R14, P1, R21, UR6, RZ ;  /* 0x00000006150e7c10 */ /* 0x000fe2000ff3e0ff */
[----:B------:R2:W3:Y:S01]  /*0160*/  LDG.E.U16 R4, desc[UR4][R12.64] ;  /* 0x000000040c047981 */ /* 0x0004e2000c1e1500 */
[----:B------:R-:W-:Y:S02]  /*0170*/  LEA.HI.X.SX32 R17, R9, UR7, 0x1, P0 ;  /* 0x0000000709117c11 */ /* 0x000fe400080f0eff */
[----:B------:R-:W-:-:S03]  /*0180*/  LEA.HI.X.SX32 R15, R21, UR7, 0x1, P1 ;  /* 0x00000007150f7c11 */ /* 0x000fc600088f0eff */
[----:B------:R-:W4:Y:S01]  /*0190*/  LDG.E.U16 R5, desc[UR4][R16.64] ;  /* 0x0000000410057981 */ /* 0x000f22000c1e1500 */
[----:B------:R-:W-:-:S03]  /*01a0*/  IADD3 R18, P0, R11, UR6, RZ ;  /* 0x000000060b127c10 */ /* 0x000fc6000ff1e0ff */
[----:B------:R4:W5:Y:S01]  /*01b0*/  LDG.E.U16 R14, desc[UR4][R14.64] ;  /* 0x000000040e0e7981 */ /* 0x000962000c1e1500 */
[----:B------:R-:W-:Y:S01]  /*01c0*/  LEA.HI.X.SX32 R19, R11, UR7, 0x1, P0 ;  /* 0x000000070b137c11 */ /* 0x000fe200080f0eff */
[----:B-1----:R-:W-:-:S04]  /*01d0*/  IMAD.WIDE R6, R7, 0x4, R2 ;  /* 0x0000000407067825 */ /* 0x002fc800078e0202 */
[----:B------:R-:W5:Y:S01]  /*01e0*/  LDG.E.U16 R10, desc[UR4][R18.64] ;  /* 0x00000004120a7981 */ /* 0x000f62000c1e1500 */
[----:B------:R-:W-:-:S03]  /*01f0*/  IMAD.WIDE R8, R9, 0x4, R2 ;  /* 0x0000000409087825 */ /* 0x000fc600078e0202 */
[----:B------:R-:W5:Y:S01]  /*0200*/  LDG.E.64 R6, desc[UR4][R6.64] ;  /* 0x0000000406067981 */ /* 0x000f62000c1e1b00 */
[----:B--2---:R-:W-:-:S03]  /*0210*/  IMAD.WIDE R12, R21, 0x4, R2 ;  /* 0x00000004150c7825 */ /* 0x004fc600078e0202 */
[----:B------:R-:W2:Y:S01]  /*0220*/  LDG.E.64 R8, desc[UR4][R8.64] ;  /* 0x0000000408087981 */ /* 0x000ea2000c1e1b00 */
[----:B------:R-:W-:-:S03]  /*0230*/  IMAD.WIDE R2, R11, 0x4, R2 ;  /* 0x000000040b027825 */ /* 0x000fc600078e0202 */
[----:B------:R-:W2:Y:S04]  /*0240*/  LDG.E.64 R12, desc[UR4][R12.64] ;  /* 0x000000040c0c7981 */ /* 0x000ea8000c1e1b00 */
[----:B------:R-:W2:Y:S01]  /*0250*/  LDG.E.64 R2, desc[UR4][R2.64] ;  /* 0x0000000402027981 */ /* 0x000ea2000c1e1b00 */
[----:B---3--:R-:W-:Y:S02]  /*0260*/  SHF.R.U32.HI R11, RZ, 0x8, R4 ;  /* 0x00000008ff0b7819 */ /* 0x008fe40000011604 */
[----:B----4-:R-:W-:Y:S02]  /*0270*/  SHF.R.U32.HI R15, RZ, 0x8, R5 ;  /* 0x00000008ff0f7819 */ /* 0x010fe40000011605 */
[----:B------:R-:W-:Y:S02]  /*0280*/  LOP3.LUT P6, RZ, R4, 0xff, RZ, 0xc0, !PT ;  /* 0x000000ff04ff7812 */ /* 0x000fe400078cc0ff */
[----:B------:R-:W-:-:S02]  /*0290*/  PRMT R15, R15, 0x9910, RZ ;  /* 0x000099100f0f7816 */ /* 0x000fc400000000ff */
[----:B-----5:R-:W-:Y:S02]  /*02a0*/  SHF.R.U32.HI R4, RZ, 0x8, R14 ;  /* 0x00000008ff047819 */ /* 0x020fe4000001160e */
[----:B------:R-:W-:Y:S01]  /*02b0*/  LOP3.LUT P0, RZ, R5, 0xff, RZ, 0xc0, !PT ;  /* 0x000000ff05ff7812 */ /* 0x000fe2000780c0ff */
[----:B------:R-:W-:Y:S01]  /*02c0*/  IMAD.MOV.U32 R5, RZ, RZ, R15 ;  /* 0x000000ffff057224 */ /* 0x000fe200078e000f */
[----:B------:R-:W-:Y:S02]  /*02d0*/  PRMT R15, R4, 0x9910, RZ ;  /* 0x00009910040f7816 */ /* 0x000fe400000000ff */
[----:B------:R-:W-:Y:S02]  /*02e0*/  PRMT R11, R11, 0x9910, RZ ;  /* 0x000099100b0b7816 */ /* 0x000fe400000000ff */
[----:B------:R-:W-:Y:S01]  /*02f0*/  ISETP.NE.AND P2, PT, R5, RZ, PT ;  /* 0x000000ff0500720c */ /* 0x000fe20003f45270 */
[----:B------:R-:W-:Y:S01]  /*0300*/  IMAD.MOV.U32 R5, RZ, RZ, R15 ;  /* 0x000000ffff057224 */ /* 0x000fe200078e000f */
[----:B------:R-:W-:-:S02]  /*0310*/  SHF.R.U32.HI R4, RZ, 0x8, R10 ;  /* 0x00000008ff047819 */ /* 0x000fc4000001160a */
[----:B------:R-:W-:Y:S02]  /*0320*/  ISETP.NE.AND P1, PT, R11, RZ, PT ;  /* 0x000000ff0b00720c */ /* 0x000fe40003f25270 */
[----:B------:R-:W-:Y:S02]  /*0330*/  PRMT R11, R4, 0x9910, RZ ;  /* 0x00009910040b7816 */ /* 0x000fe400000000ff */
[----:B------:R-:W-:Y:S02]  /*0340*/  ISETP.NE.AND P4, PT, R5, RZ, PT ;  /* 0x000000ff0500720c */ /* 0x000fe40003f85270 */
[----:B------:R-:W-:Y:S01]  /*0350*/  LOP3.LUT P3, RZ, R14, 0xff, RZ, 0xc0, !PT ;  /* 0x000000ff0eff7812 */ /* 0x000fe2000786c0ff */
[----:B------:R-:W1:Y:S01]  /*0360*/  LDC.64 R4, c[0x0][0x220] ;  /* 0x00008800ff047b82 */ /* 0x000e620000000a00 */
[----:B------:R-:W-:Y:S01]  /*0370*/  @!P6 FMUL R6, R6, 0.0099999997764825820923 ;  /* 0x3c23d70a0606e820 */ /* 0x000fe20000400000 */
[----:B------:R-:W-:Y:S02]  /*0380*/  LOP3.LUT P5, RZ, R10, 0xff, RZ, 0xc0, !PT ;  /* 0x000000ff0aff7812 */ /* 0x000fe400078ac0ff */
[----:B------:R-:W-:Y:S01]  /*0390*/  ISETP.NE.AND P6, PT, R11, RZ, PT ;  /* 0x000000ff0b00720c */ /* 0x000fe20003fc5270 */
[----:B--2---:R-:W-:Y:S01]  /*03a0*/  @!P0 FMUL R8, R8, 0.0099999997764825820923 ;  /* 0x3c23d70a08088820 */ /* 0x004fe20000400000 */
[----:B------:R-:W-:Y:S01]  /*03b0*/  @!P1 FMUL R7, R7, 0.0099999997764825820923 ;  /* 0x3c23d70a07079820 */ /* 0x000fe20000400000 */
[----:B------:R-:W-:-:S02]  /*03c0*/  @!P2 FMUL R9, R9, 0.0099999997764825820923 ;  /* 0x3c23d70a0909a820 */ /* 0x000fc40000400000 */
[----:B------:R-:W-:Y:S01]  /*03d0*/  FADD R11, R6, R8 ;  /* 0x00000008060b7221 */ /* 0x000fe20000000000 */
[----:B------:R-:W-:Y:S01]  /*03e0*/  @!P4 FMUL R13, R13, 0.0099999997764825820923 ;  /* 0x3c23d70a0d0dc820 */ /* 0x000fe20000400000 */
[----:B------:R-:W-:Y:S01]  /*03f0*/  FADD R6, R7, R9 ;  /* 0x0000000907067221 */ /* 0x000fe20000000000 */
[----:B------:R-:W-:-:S03]  /*0400*/  @!P3 FMUL R12, R12, 0.0099999997764825820923 ;  /* 0x3c23d70a0c0cb820 */ /* 0x000fc60000400000 */
[----:B------:R-:W-:Y:S01]  /*0410*/  FADD R6, R6, R13 ;  /* 0x0000000d06067221 */ /* 0x000fe20000000000 */
[----:B------:R-:W-:Y:S01]  /*0420*/  FADD R11, R11, R12 ;  /* 0x0000000c0b0b7221 */ /* 0x000fe20000000000 */
[----:B------:R-:W-:Y:S01]  /*0430*/  @!P5 FMUL R2, R2, 0.0099999997764825820923 ;  /* 0x3c23d70a0202d820 */ /* 0x000fe20000400000 */
[----:B------:R-:W-:-:S03]  /*0440*/  @!P6 FMUL R3, R3, 0.0099999997764825820923 ;  /* 0x3c23d70a0303e820 */ /* 0x000fc60000400000 */
[----:B------:R-:W-:Y:S01]  /*0450*/  FADD R11, R11, R2 ;  /* 0x000000020b0b7221 */ /* 0x000fe20000000000 */
[----:B------:R-:W-:Y:S01]  /*0460*/  FADD R6, R6, R3 ;  /* 0x0000000306067221 */ /* 0x000fe20000000000 */
[----:B-1----:R-:W-:-:S04]  /*0470*/  IMAD.WIDE R2, R0, 0x4, R4 ;  /* 0x0000000400027825 */ /* 0x002fc800078e0204 */
[----:B------:R-:W-:Y:S01]  /*0480*/  FMUL R4, R11, 0.25 ;  /* 0x3e8000000b047820 */ /* 0x000fe20000400000 */
[----:B------:R-:W-:-:S05]  /*0490*/  FMUL R5, R6, 0.25 ;  /* 0x3e80000006057820 */ /* 0x000fca0000400000 */
[----:B------:R-:W-:Y:S01]  /*04a0*/  STG.E.64 desc[UR4][R2.64], R4 ;  /* 0x0000000402007986 */ /* 0x000fe2000c101b04 */
[----:B------:R-:W-:Y:S05]  /*04b0*/  EXIT ;  /* 0x000000000000794d */ /* 0x000fea0003800000 */
.L_x_0:
[----:B------:R-:W-:-:S00]  /*04c0*/  BRA `(.L_x_0) ;  /* 0xfffffffc00fc7947 */ /* 0x000fc0000383ffff */
[----:B------:R-:W-:-:S00]  /*04d0*/  NOP ;  /* 0x0000000000007918 */ /* 0x000fc00000000000 */
        /* <DEDUP_REMOVED lines=10> */
.L_x_1:


//--------------------- .nv.constant0.triton_poi_fused_leaky_relu_mean_24 --------------------------
	.section	.nv.constant0.triton_poi_fused_leaky_relu_mean_24,"a",@progbits
	.sectionflags	@""
	.align	4
.nv.constant0.triton_poi_fused_leaky_relu_mean_24:
	.zero		556
